	.headerflags	@"EF_CUDA_TEXMODE_UNIFIED EF_CUDA_64BIT_ADDRESS EF_CUDA_ACCELERATORS EF_CUDA_SM90 EF_CUDA_VIRTUAL_SM(EF_CUDA_SM90)"
	.elftype	@"ET_EXEC"


//--------------------- .nv.info                  --------------------------
	.section	.nv.info,"",@"SHT_CUDA_INFO"
	.align	4


	//----- nvinfo : EIATTR_REGCOUNT
	.align		4
        /*0000*/ 	.byte	0x04, 0x2f
        /*0002*/ 	.short	(.L_1 - .L_0)
	.align		4
.L_0:
        /*0004*/ 	.word	index@(triton_poi_fused_2)
        /*0008*/ 	.word	0x0000001e


	//----- nvinfo : EIATTR_MIN_STACK_SIZE
	.align		4
.L_1:
        /*000c*/ 	.byte	0x04, 0x12
        /*000e*/ 	.short	(.L_3 - .L_2)
	.align		4
.L_2:
        /*0010*/ 	.word	index@(triton_poi_fused_2)
        /*0014*/ 	.word	0x00000000


	//----- nvinfo : EIATTR_FRAME_SIZE
	.align		4
.L_3:
        /*0018*/ 	.byte	0x04, 0x11
        /*001a*/ 	.short	(.L_5 - .L_4)
	.align		4
.L_4:
        /*001c*/ 	.word	index@(triton_poi_fused_2)
        /*0020*/ 	.word	0x00000000


	//----- nvinfo : EIATTR_MIN_STACK_SIZE
	.align		4
.L_5:
        /*0024*/ 	.byte	0x04, 0x12
        /*0026*/ 	.short	(.L_7 - .L_6)
	.align		4
.L_6:
        /*0028*/ 	.word	index@(triton_poi_fused_2)
        /*002c*/ 	.word	0x00000000
.L_7:


//--------------------- .nv.info.triton_poi_fused_2 --------------------------
	.section	.nv.info.triton_poi_fused_2,"",@"SHT_CUDA_INFO"
	.sectionflags	@""
	.align	4


	//----- nvinfo : EIATTR_CUDA_API_VERSION
	.align		4
        /*0000*/ 	.byte	0x04, 0x37
        /*0002*/ 	.short	(.L_9 - .L_8)
.L_8:
        /*0004*/ 	.word	0x0000007c


	//----- nvinfo : EIATTR_KPARAM_INFO
	.align		4
.L_9:
        /*0008*/ 	.byte	0x04, 0x17
        /*000a*/ 	.short	(.L_11 - .L_10)
.L_10:
        /*000c*/ 	.word	0x00000000
        /*0010*/ 	.short	0x0003
        /*0012*/ 	.short	0x0014
        /*0014*/ 	.byte	0x00, 0xf0, 0x11, 0x00


	//----- nvinfo : EIATTR_KPARAM_INFO
	.align		4
.L_11:
        /*0018*/ 	.byte	0x04, 0x17
        /*001a*/ 	.short	(.L_13 - .L_12)
.L_12:
        /*001c*/ 	.word	0x00000000
        /*0020*/ 	.short	0x0002
        /*0022*/ 	.short	0x0010
        /*0024*/ 	.byte	0x00, 0xf0, 0x11, 0x00


	//----- nvinfo : EIATTR_KPARAM_INFO
	.align		4
.L_13:
        /*0028*/ 	.byte	0x04, 0x17
        /*002a*/ 	.short	(.L_15 - .L_14)
.L_14:
        /*002c*/ 	.word	0x00000000
        /*0030*/ 	.short	0x0001
        /*0032*/ 	.short	0x0008
        /*0034*/ 	.byte	0x00, 0xf4, 0x21, 0x00


	//----- nvinfo : EIATTR_KPARAM_INFO
	.align		4
.L_15:
        /*0038*/ 	.byte	0x04, 0x17
        /*003a*/ 	.short	(.L_17 - .L_16)
.L_16:
        /*003c*/ 	.word	0x00000000
        /*0040*/ 	.short	0x0000
        /*0042*/ 	.short	0x0000
        /*0044*/ 	.byte	0x00, 0xf4, 0x21, 0x00


	//----- nvinfo : EIATTR_SPARSE_MMA_MASK
	.align		4
.L_17:
        /*0048*/ 	.byte	0x03, 0x50
        /*004a*/ 	.short	0x0000


	//----- nvinfo : EIATTR_MAXREG_COUNT
	.align		4
        /*004c*/ 	.byte	0x03, 0x1b
        /*004e*/ 	.short	0x00ff


	//----- nvinfo : EIATTR_EXIT_INSTR_OFFSETS
	.align		4
        /*0050*/ 	.byte	0x04, 0x1c
        /*0052*/ 	.short	(.L_19 - .L_18)


	//   ....[0]....
.L_18:
        /*0054*/ 	.word	0x000006d0


	//   ....[1]....
        /*0058*/ 	.word	0x00000720


	//----- nvinfo : EIATTR_REQNTID
	.align		4
.L_19:
        /*005c*/ 	.byte	0x04, 0x10
        /*005e*/ 	.short	(.L_21 - .L_20)
.L_20:
        /*0060*/ 	.word	0x00000080
        /*0064*/ 	.word	0x00000001
        /*0068*/ 	.word	0x00000001


	//----- nvinfo : EIATTR_CBANK_PARAM_SIZE
	.align		4
.L_21:
        /*006c*/ 	.byte	0x03, 0x19
        /*006e*/ 	.short	0x0018


	//----- nvinfo : EIATTR_PARAM_CBANK
	.align		4
        /*0070*/ 	.byte	0x04, 0x0a
        /*0072*/ 	.short	(.L_23 - .L_22)
	.align		4
.L_22:
        /*0074*/ 	.word	index@(.nv.constant0.triton_poi_fused_2)
        /*0078*/ 	.short	0x0210
        /*007a*/ 	.short	0x0018


	//----- nvinfo : EIATTR_SW_WAR
	.align		4
.L_23:
        /*007c*/ 	.byte	0x04, 0x36
        /*007e*/ 	.short	(.L_25 - .L_24)
.L_24:
        /*0080*/ 	.word	0x00000008
.L_25:


//--------------------- .nv.callgraph             --------------------------
	.section	.nv.callgraph,"",@"SHT_CUDA_CALLGRAPH"
	.align	4
	.sectionentsize	8
	.align		4
        /*0000*/ 	.word	0x00000000
	.align		4
        /*0004*/ 	.word	0xffffffff
	.align		4
        /*0008*/ 	.word	0x00000000
	.align		4
        /*000c*/ 	.word	0xfffffffe
	.align		4
        /*0010*/ 	.word	0x00000000
	.align		4
        /*0014*/ 	.word	0xfffffffd
	.align		4
        /*0018*/ 	.word	0x00000000
	.align		4
        /*001c*/ 	.word	0xfffffffc


//--------------------- .text.triton_poi_fused_2  --------------------------
	.section	.text.triton_poi_fused_2,"ax",@progbits
	.sectionflags	@"SHF_BARRIERS=1"
	.align	128
        .global         triton_poi_fused_2
        .type           triton_poi_fused_2,@function
        .size           triton_poi_fused_2,(.L_x_1 - triton_poi_fused_2)
        .other          triton_poi_fused_2,@"STO_CUDA_ENTRY STV_DEFAULT"
triton_poi_fused_2:
.text.triton_poi_fused_2:
[----:B------:R-:W0:Y:S01]  /*0000*/  LDC R1, c[0x0][0x28] ;  /* 0x00000a00ff017b82 */ /* 0x000e220000000800 */
[----:B------:R-:W1:Y:S07]  /*0010*/  S2R R19, SR_CTAID.Z ;  /* 0x0000000000137919 */ /* 0x000e6e0000002700 */
[----:B------:R-:W1:Y:S01]  /*0020*/  S2UR UR4, SR_CTAID.Y ;  /* 0x00000000000479c3 */ /* 0x000e620000002600 */
[----:B------:R-:W-:Y:S01]  /*0030*/  IMAD.MOV.U32 R14, RZ, RZ, RZ ;  /* 0x000000ffff0e7224 */ /* 0x000fe200078e00ff */
[----:B------:R-:W-:Y:S01]  /*0040*/  ULDC.64 UR6, c[0x0][0x208] ;  /* 0x0000820000067ab9 */ /* 0x000fe20000000a00 */
[----:B------:R-:W2:Y:S01]  /*0050*/  S2R R15, SR_CTAID.X ;  /* 0x00000000000f7919 */ /* 0x000ea20000002500 */
[----:B------:R-:W3:Y:S04]  /*0060*/  S2R R18, SR_TID.X ;  /* 0x0000000000127919 */ /* 0x000ee80000002100 */
[----:B------:R-:W1:Y:S08]  /*0070*/  LDC R0, c[0x0][0x10] ;  /* 0x00000400ff007b82 */ /* 0x000e700000000800 */
[----:B------:R-:W4:Y:S01]  /*0080*/  LDC.64 R16, c[0x0][0x210] ;  /* 0x00008400ff107b82 */ /* 0x000f220000000a00 */
[----:B-1----:R-:W-:-:S02]  /*0090*/  IMAD R19, R19, R0, UR4 ;  /* 0x0000000413137e24 */ /* 0x002fc4000f8e0200 */
[----:B--2---:R-:W-:Y:S02]  /*00a0*/  IMAD.SHL.U32 R15, R15, 0x10, RZ ;  /* 0x000000100f0f7824 */ /* 0x004fe400078e00ff */
[----:B------:R-:W-:Y:S01]  /*00b0*/  IMAD.SHL.U32 R19, R19, 0x40, RZ ;  /* 0x0000004013137824 */ /* 0x000fe200078e00ff */
[----:B---3--:R-:W-:Y:S02]  /*00c0*/  SHF.R.U32.HI R0, RZ, 0x4, R18 ;  /* 0x00000004ff007819 */ /* 0x008fe40000011612 */
[----:B------:R-:W-:Y:S02]  /*00d0*/  LOP3.LUT R4, R15, 0xf, R18, 0xf8, !PT ;  /* 0x0000000f0f047812 */ /* 0x000fe400078ef812 */
[----:B------:R-:W-:Y:S02]  /*00e0*/  SGXT.U32 R0, R0, 0x3 ;  /* 0x000000030000781a */ /* 0x000fe40000000000 */
[----:B------:R-:W-:Y:S02]  /*00f0*/  ISETP.GE.AND P0, PT, R4, 0x9, PT ;  /* 0x000000090400780c */ /* 0x000fe40003f06270 */
[----:B------:R-:W-:-:S02]  /*0100*/  LOP3.LUT R3, R19, 0x8, R0, 0xfe, !PT ;  /* 0x0000000813037812 */ /* 0x000fc400078efe00 */
[----:B------:R-:W-:Y:S02]  /*0110*/  LOP3.LUT R2, R19, R0, RZ, 0xfc, !PT ;  /* 0x0000000013027212 */ /* 0x000fe400078efcff */
[C---:B------:R-:W-:Y:S01]  /*0120*/  ISETP.LT.AND P2, PT, R3.reuse, 0x20000, !P0 ;  /* 0x000200000300780c */ /* 0x040fe20004741270 */
[--C-:B------:R-:W-:Y:S01]  /*0130*/  IMAD R3, R3, 0x9, R4.reuse ;  /* 0x0000000903037824 */ /* 0x100fe200078e0204 */
[----:B------:R-:W-:Y:S01]  /*0140*/  LOP3.LUT R6, R19, 0x10, R0, 0xfe, !PT ;  /* 0x0000001013067812 */ /* 0x000fe200078efe00 */
[C---:B------:R-:W-:Y:S01]  /*0150*/  IMAD R5, R2.reuse, 0x9, R4 ;  /* 0x0000000902057824 */ /* 0x040fe200078e0204 */
[----:B------:R-:W-:Y:S02]  /*0160*/  LOP3.LUT R7, R19, 0x18, R0, 0xfe, !PT ;  /* 0x0000001813077812 */ /* 0x000fe400078efe00 */
[----:B------:R-:W-:Y:S01]  /*0170*/  ISETP.LT.AND P1, PT, R2, 0x20000, !P0 ;  /* 0x000200000200780c */ /* 0x000fe20004721270 */
[----:B----4-:R-:W-:Y:S01]  /*0180*/  IMAD.WIDE R2, R3, 0x4, R16 ;  /* 0x0000000403027825 */ /* 0x010fe200078e0210 */
[----:B------:R-:W-:-:S02]  /*0190*/  ISETP.LT.AND P6, PT, R6, 0x20000, !P0 ;  /* 0x000200000600780c */ /* 0x000fc400047c1270 */
[----:B------:R-:W-:Y:S02]  /*01a0*/  LOP3.LUT R8, R19, 0x20, R0, 0xfe, !PT ;  /* 0x0000002013087812 */ /* 0x000fe400078efe00 */
[----:B------:R-:W-:Y:S01]  /*01b0*/  ISETP.LT.AND P5, PT, R7, 0x20000, !P0 ;  /* 0x000200000700780c */ /* 0x000fe200047a1270 */
[----:B------:R1:W2:Y:S01]  /*01c0*/  @P2 LDG.E.EL R14, desc[UR6][R2.64] ;  /* 0x00000006020e2981 */ /* 0x0002a2000c2e1900 */
[----:B------:R-:W-:Y:S02]  /*01d0*/  LOP3.LUT R4, R19, 0x28, R0, 0xfe, !PT ;  /* 0x0000002813047812 */ /* 0x000fe400078efe00 */
[----:B------:R-:W-:Y:S02]  /*01e0*/  LOP3.LUT R6, R19, 0x30, R0, 0xfe, !PT ;  /* 0x0000003013067812 */ /* 0x000fe400078efe00 */
[----:B------:R-:W-:Y:S02]  /*01f0*/  LOP3.LUT R7, R19, 0x38, R0, 0xfe, !PT ;  /* 0x0000003813077812 */ /* 0x000fe400078efe00 */
[----:B------:R-:W-:-:S02]  /*0200*/  ISETP.LT.AND P4, PT, R8, 0x20000, !P0 ;  /* 0x000200000800780c */ /* 0x000fc40004781270 */
[----:B------:R-:W-:Y:S02]  /*0210*/  ISETP.LT.AND P3, PT, R4, 0x20000, !P0 ;  /* 0x000200000400780c */ /* 0x000fe40004761270 */
[----:B------:R-:W-:Y:S02]  /*0220*/  ISETP.LT.AND P2, PT, R6, 0x20000, !P0 ;  /* 0x000200000600780c */ /* 0x000fe40004741270 */
[----:B------:R-:W-:Y:S01]  /*0230*/  ISETP.LT.AND P0, PT, R7, 0x20000, !P0 ;  /* 0x000200000700780c */ /* 0x000fe20004701270 */
[C---:B------:R-:W-:Y:S02]  /*0240*/  VIADD R7, R5.reuse, 0x90 ;  /* 0x0000009005077836 */ /* 0x040fe40000000000 */
[C---:B------:R-:W-:Y:S02]  /*0250*/  VIADD R9, R5.reuse, 0xd8 ;  /* 0x000000d805097836 */ /* 0x040fe40000000000 */
[C---:B------:R-:W-:Y:S02]  /*0260*/  VIADD R11, R5.reuse, 0x120 ;  /* 0x00000120050b7836 */ /* 0x040fe40000000000 */
[----:B------:R-:W-:-:S02]  /*0270*/  VIADD R13, R5, 0x168 ;  /* 0x00000168050d7836 */ /* 0x000fc40000000000 */
[C---:B------:R-:W-:Y:S02]  /*0280*/  VIADD R23, R5.reuse, 0x1b0 ;  /* 0x000001b005177836 */ /* 0x040fe40000000000 */
[C---:B------:R-:W-:Y:S02]  /*0290*/  VIADD R25, R5.reuse, 0x1f8 ;  /* 0x000001f805197836 */ /* 0x040fe40000000000 */
[----:B-1----:R-:W-:-:S04]  /*02a0*/  IMAD.WIDE R2, R5, 0x4, R16 ;  /* 0x0000000405027825 */ /* 0x002fc800078e0210 */
[----:B------:R-:W-:-:S04]  /*02b0*/  IMAD.WIDE R4, R7, 0x4, R16 ;  /* 0x0000000407047825 */ /* 0x000fc800078e0210 */
[----:B------:R-:W-:-:S04]  /*02c0*/  IMAD.WIDE R6, R9, 0x4, R16 ;  /* 0x0000000409067825 */ /* 0x000fc800078e0210 */
[----:B------:R-:W-:Y:S01]  /*02d0*/  IMAD.WIDE R8, R11, 0x4, R16 ;  /* 0x000000040b087825 */ /* 0x000fe200078e0210 */
[----:B------:R-:W-:-:S03]  /*02e0*/  CS2R R20, SRZ ;  /* 0x0000000000147805 */ /* 0x000fc6000001ff00 */
[----:B------:R-:W-:-:S03]  /*02f0*/  IMAD.WIDE R10, R13, 0x4, R16 ;  /* 0x000000040d0a7825 */ /* 0x000fc600078e0210 */
[----:B------:R1:W3:Y:S01]  /*0300*/  @P6 LDG.E.EL R20, desc[UR6][R4.64] ;  /* 0x0000000604146981 */ /* 0x0002e2000c2e1900 */
[--C-:B------:R-:W-:Y:S01]  /*0310*/  IMAD.WIDE R12, R23, 0x4, R16.reuse ;  /* 0x00000004170c7825 */ /* 0x100fe200078e0210 */
[----:B------:R-:W-:Y:S02]  /*0320*/  CS2R R22, SRZ ;  /* 0x0000000000167805 */ /* 0x000fe4000001ff00 */
[----:B------:R-:W4:Y:S01]  /*0330*/  @P5 LDG.E.EL R21, desc[UR6][R6.64] ;  /* 0x0000000606155981 */ /* 0x000f22000c2e1900 */
[----:B------:R-:W-:Y:S01]  /*0340*/  IMAD.WIDE R16, R25, 0x4, R16 ;  /* 0x0000000419107825 */ /* 0x000fe200078e0210 */
[----:B------:R-:W-:Y:S02]  /*0350*/  CS2R R24, SRZ ;  /* 0x0000000000187805 */ /* 0x000fe4000001ff00 */
[----:B------:R-:W5:Y:S01]  /*0360*/  @P4 LDG.E.EL R22, desc[UR6][R8.64] ;  /* 0x0000000608164981 */ /* 0x000f62000c2e1900 */
[----:B------:R-:W-:-:S03]  /*0370*/  IMAD.MOV.U32 R26, RZ, RZ, RZ ;  /* 0x000000ffff1a7224 */ /* 0x000fc600078e00ff */
[----:B------:R-:W5:Y:S04]  /*0380*/  @P3 LDG.E.EL R24, desc[UR6][R10.64] ;  /* 0x000000060a183981 */ /* 0x000f68000c2e1900 */
[----:B------:R1:W5:Y:S04]  /*0390*/  @P2 LDG.E.EL R23, desc[UR6][R12.64] ;  /* 0x000000060c172981 */ /* 0x000368000c2e1900 */
[----:B------:R1:W5:Y:S04]  /*03a0*/  @P1 LDG.E.EL R26, desc[UR6][R2.64] ;  /* 0x00000006021a1981 */ /* 0x000368000c2e1900 */
[----:B------:R-:W5:Y:S01]  /*03b0*/  @P0 LDG.E.EL R25, desc[UR6][R16.64] ;  /* 0x0000000610190981 */ /* 0x000f62000c2e1900 */
[----:B------:R-:W1:Y:S01]  /*03c0*/  S2R R27, SR_TID.X ;  /* 0x00000000001b7919 */ /* 0x000e620000002100 */
[----:B------:R-:W1:Y:S01]  /*03d0*/  S2UR UR5, SR_CgaCtaId ;  /* 0x00000000000579c3 */ /* 0x000e620000008800 */
[----:B------:R-:W-:Y:S01]  /*03e0*/  UMOV UR4, 0x400 ;  /* 0x0000040000047882 */ /* 0x000fe20000000000 */
[----:B-1----:R-:W-:Y:S01]  /*03f0*/  IMAD.SHL.U32 R4, R27, 0x40, RZ ;  /* 0x000000401b047824 */ /* 0x002fe200078e00ff */
[----:B------:R-:W-:-:S04]  /*0400*/  SHF.R.U32.HI R5, RZ, 0x4, R27 ;  /* 0x00000004ff057819 */ /* 0x000fc8000001161b */
[----:B------:R-:W-:Y:S02]  /*0410*/  SGXT.U32 R5, R5, 0x3 ;  /* 0x000000030505781a */ /* 0x000fe40000000000 */
[----:B------:R-:W-:Y:S01]  /*0420*/  LOP3.LUT R4, R4, 0x3c0, RZ, 0xc0, !PT ;  /* 0x000003c004047812 */ /* 0x000fe200078ec0ff */
[----:B0-----:R-:W-:-:S03]  /*0430*/  UPRMT UR4, UR5, 0x654, UR4 ;  /* 0x0000065405047896 */ /* 0x001fc60008000004 */
[----:B------:R-:W-:-:S04]  /*0440*/  LOP3.LUT R5, R4, R5, RZ, 0xfc, !PT ;  /* 0x0000000504057212 */ /* 0x000fc800078efcff */
[----:B------:R-:W-:-:S04]  /*0450*/  LEA.HI R5, R4, R5, RZ, 0x1c ;  /* 0x0000000504057211 */ /* 0x000fc800078fe0ff */
[----:B------:R-:W-:Y:S01]  /*0460*/  LEA R13, R5, UR4, 0x2 ;  /* 0x00000004050d7c11 */ /* 0x000fe2000f8e10ff */
[----:B------:R-:W-:Y:S01]  /*0470*/  IMAD.SHL.U32 R8, R27, 0x4, RZ ;  /* 0x000000041b087824 */ /* 0x000fe200078e00ff */
[----:B------:R-:W-:-:S04]  /*0480*/  SHF.R.U32.HI R2, RZ, 0x2, R27 ;  /* 0x00000002ff027819 */ /* 0x000fc8000001161b */
[----:B------:R-:W-:Y:S02]  /*0490*/  LOP3.LUT R8, R8, 0x1fc, RZ, 0xc0, !PT ;  /* 0x000001fc08087812 */ /* 0x000fe400078ec0ff */
[----:B------:R-:W-:-:S05]  /*04a0*/  LOP3.LUT R3, R2, 0x1c, RZ, 0xc0, !PT ;  /* 0x0000001c02037812 */ /* 0x000fca00078ec0ff */
[----:B------:R-:W-:-:S05]  /*04b0*/  IMAD.IADD R3, R8, 0x1, R3 ;  /* 0x0000000108037824 */ /* 0x000fca00078e0203 */
[----:B------:R-:W-:Y:S01]  /*04c0*/  LEA R4, R3, UR4, 0x2 ;  /* 0x0000000403047c11 */ /* 0x000fe2000f8e10ff */
[----:B------:R-:W-:Y:S01]  /*04d0*/  IMAD.SHL.U32 R18, R18, 0x4, RZ ;  /* 0x0000000412127824 */ /* 0x000fe200078e00ff */
[----:B------:R-:W0:Y:S04]  /*04e0*/  LDC.64 R2, c[0x0][0x218] ;  /* 0x00008600ff027b82 */ /* 0x000e280000000a00 */
[----:B------:R-:W-:-:S04]  /*04f0*/  LOP3.LUT R18, R19, 0x3c, R18, 0xf8, !PT ;  /* 0x0000003c13127812 */ /* 0x000fc800078ef812 */
[----:B------:R-:W-:-:S04]  /*0500*/  SHF.R.S32.HI R9, RZ, 0x1f, R18 ;  /* 0x0000001fff097819 */ /* 0x000fc80000011412 */
[----:B------:R-:W-:-:S04]  /*0510*/  LEA.HI R9, R9, R18, RZ, 0x8 ;  /* 0x0000001209097211 */ /* 0x000fc800078f40ff */
[----:B------:R-:W-:Y:S02]  /*0520*/  LOP3.LUT R11, R9, 0xffffff00, RZ, 0xc0, !PT ;  /* 0xffffff00090b7812 */ /* 0x000fe400078ec0ff */
[----:B------:R-:W-:Y:S02]  /*0530*/  LOP3.LUT R12, R8, 0x200, RZ, 0xfc, !PT ;  /* 0x00000200080c7812 */ /* 0x000fe400078efcff */
[----:B------:R-:W-:Y:S01]  /*0540*/  SHF.R.S32.HI R10, RZ, 0x8, R9 ;  /* 0x00000008ff0a7819 */ /* 0x000fe20000011409 */
[C---:B------:R-:W-:Y:S01]  /*0550*/  IMAD.IADD R11, R18.reuse, 0x1, -R11 ;  /* 0x00000001120b7824 */ /* 0x040fe200078e0a0b */
[----:B------:R-:W-:Y:S02]  /*0560*/  ISETP.GE.AND P0, PT, R18, 0x20000, PT ;  /* 0x000200001200780c */ /* 0x000fe40003f06270 */
[----:B------:R-:W-:Y:S02]  /*0570*/  LOP3.LUT R9, R15, R0, RZ, 0xfc, !PT ;  /* 0x000000000f097212 */ /* 0x000fe400078efcff */
[----:B------:R-:W-:-:S02]  /*0580*/  LOP3.LUT R0, R15, 0x8, R0, 0xfe, !PT ;  /* 0x000000080f007812 */ /* 0x000fc400078efe00 */
[----:B------:R-:W-:Y:S01]  /*0590*/  SHF.R.U32.HI R12, RZ, 0x4, R12 ;  /* 0x00000004ff0c7819 */ /* 0x000fe2000001160c */
[----:B------:R-:W-:Y:S01]  /*05a0*/  IMAD R10, R10, 0x900, R11 ;  /* 0x000009000a0a7824 */ /* 0x000fe200078e020b */
[C---:B------:R-:W-:Y:S02]  /*05b0*/  ISETP.LT.AND P1, PT, R9.reuse, 0x9, !P0 ;  /* 0x000000090900780c */ /* 0x040fe40004721270 */
[----:B------:R-:W-:Y:S02]  /*05c0*/  ISETP.LT.AND P0, PT, R0, 0x9, !P0 ;  /* 0x000000090000780c */ /* 0x000fe40004701270 */
[----:B------:R-:W-:Y:S01]  /*05d0*/  LOP3.LUT R11, R12, 0x3c, RZ, 0xc0, !PT ;  /* 0x0000003c0c0b7812 */ /* 0x000fe200078ec0ff */
[----:B------:R-:W-:-:S04]  /*05e0*/  IMAD R9, R9, 0x100, R10 ;  /* 0x0000010009097824 */ /* 0x000fc800078e020a */
[----:B------:R-:W-:Y:S02]  /*05f0*/  IMAD.IADD R11, R8, 0x1, R11 ;  /* 0x00000001080b7824 */ /* 0x000fe400078e020b */
[----:B0-----:R-:W-:-:S03]  /*0600*/  IMAD.WIDE R8, R9, 0x4, R2 ;  /* 0x0000000409087825 */ /* 0x001fc600078e0202 */
[----:B------:R-:W-:Y:S01]  /*0610*/  LEA R11, R11, UR4, 0x2 ;  /* 0x000000040b0b7c11 */ /* 0x000fe2000f8e10ff */
[----:B--2---:R-:W-:Y:S04]  /*0620*/  STS [R13+0x20], R14 ;  /* 0x0000200e0d007388 */ /* 0x004fe80000000800 */
[----:B---3--:R-:W-:Y:S04]  /*0630*/  STS [R13+0x40], R20 ;  /* 0x000040140d007388 */ /* 0x008fe80000000800 */
[----:B----4-:R-:W-:Y:S04]  /*0640*/  STS [R13+0x60], R21 ;  /* 0x000060150d007388 */ /* 0x010fe80000000800 */
[----:B-----5:R-:W-:Y:S04]  /*0650*/  STS [R13+0x80], R22 ;  /* 0x000080160d007388 */ /* 0x020fe80000000800 */
[----:B------:R-:W-:Y:S04]  /*0660*/  STS [R13+0xa0], R24 ;  /* 0x0000a0180d007388 */ /* 0x000fe80000000800 */
[----:B------:R-:W-:Y:S04]  /*0670*/  STS [R13+0xc0], R23 ;  /* 0x0000c0170d007388 */ /* 0x000fe80000000800 */
[----:B------:R-:W-:Y:S04]  /*0680*/  STS [R13], R26 ;  /* 0x0000001a0d007388 */ /* 0x000fe80000000800 */
[----:B------:R-:W-:Y:S01]  /*0690*/  STS [R13+0xe0], R25 ;  /* 0x0000e0190d007388 */ /* 0x000fe20000000800 */
[----:B------:R-:W-:Y:S06]  /*06a0*/  BAR.SYNC.DEFER_BLOCKING 0x0 ;  /* 0x0000000000007b1d */ /* 0x000fec0000010000 */
[----:B------:R-:W0:Y:S04]  /*06b0*/  LDS.128 R4, [R4] ;  /* 0x0000000004047984 */ /* 0x000e280000000c00 */
[----:B0-----:R0:W-:Y:S02]  /*06c0*/  @P1 STG.E.128 desc[UR6][R8.64], R4 ;  /* 0x0000000408001986 */ /* 0x0011e4000c101d06 */
[----:B0-----:R-:W-:Y:S05]  /*06d0*/  @!P0 EXIT ;  /* 0x000000000000894d */ /* 0x001fea0003800000 */
[----:B------:R-:W1:Y:S01]  /*06e0*/  LDS.128 R12, [R11+0x800] ;  /* 0x000800000b0c7984 */ /* 0x000e620000000c00 */
[----:B0-----:R-:W-:-:S04]  /*06f0*/  IMAD R5, R0, 0x100, R10 ;  /* 0x0000010000057824 */ /* 0x001fc800078e020a */
[----:B------:R-:W-:-:S05]  /*0700*/  IMAD.WIDE R2, R5, 0x4, R2 ;  /* 0x0000000405027825 */ /* 0x000fca00078e0202 */
[----:B-1----:R-:W-:Y:S01]  /*0710*/  STG.E.128 desc[UR6][R2.64], R12 ;  /* 0x0000000c02007986 */ /* 0x002fe2000c101d06 */
[----:B------:R-:W-:Y:S05]  /*0720*/  EXIT ;  /* 0x000000000000794d */ /* 0x000fea0003800000 */
.L_x_0:
[----:B------:R-:W-:-:S00]  /*0730*/  BRA `(.L_x_0) ;  /* 0xfffffffc00fc7947 */ /* 0x000fc0000383ffff */
[----:B------:R-:W-:-:S00]  /*0740*/  NOP ;  /* 0x0000000000007918 */ /* 0x000fc00000000000 */
        /* <DEDUP_REMOVED lines=11> */
.L_x_1:


//--------------------- .nv.shared.triton_poi_fused_2 --------------------------
	.section	.nv.shared.triton_poi_fused_2,"aw",@nobits
	.sectionflags	@""
	.align	16
	.zero		1024


//--------------------- .nv.constant0.triton_poi_fused_2 --------------------------
	.section	.nv.constant0.triton_poi_fused_2,"a",@progbits
	.sectionflags	@""
	.align	4
.nv.constant0.triton_poi_fused_2:
	.zero		552
